//
// Generated by NVIDIA NVVM Compiler
//
// Compiler Build ID: CL-36424714
// Cuda compilation tools, release 13.0, V13.0.88
// Based on NVVM 20.0.0
//

.version 9.0
.target sm_100
.address_size 64

	// .globl	_Z21find_string_matchingsPcS_Piiii

.visible .entry _Z21find_string_matchingsPcS_Piiii(
	.param .u64 .ptr .align 1 _Z21find_string_matchingsPcS_Piiii_param_0,
	.param .u64 .ptr .align 1 _Z21find_string_matchingsPcS_Piiii_param_1,
	.param .u64 .ptr .align 1 _Z21find_string_matchingsPcS_Piiii_param_2,
	.param .u32 _Z21find_string_matchingsPcS_Piiii_param_3,
	.param .u32 _Z21find_string_matchingsPcS_Piiii_param_4,
	.param .u32 _Z21find_string_matchingsPcS_Piiii_param_5
)
{
	.reg .pred 	%p<16>;
	.reg .b16 	%rs<11>;
	.reg .b32 	%r<44>;
	.reg .b64 	%rd<24>;

	ld.param.u64 	%rd9, [_Z21find_string_matchingsPcS_Piiii_param_0];
	ld.param.u64 	%rd8, [_Z21find_string_matchingsPcS_Piiii_param_1];
	ld.param.u64 	%rd10, [_Z21find_string_matchingsPcS_Piiii_param_2];
	ld.param.u32 	%r21, [_Z21find_string_matchingsPcS_Piiii_param_3];
	ld.param.u32 	%r22, [_Z21find_string_matchingsPcS_Piiii_param_4];
	ld.param.u32 	%r23, [_Z21find_string_matchingsPcS_Piiii_param_5];
	cvta.to.global.u64 	%rd1, %rd9;
	cvta.to.global.u64 	%rd2, %rd10;
	mov.u32 	%r24, %tid.x;
	div.s32 	%r25, %r22, %r23;
	mul.lo.s32 	%r36, %r25, %r24;
	add.s32 	%r26, %r36, %r25;
	add.s32 	%r27, %r23, -1;
	setp.eq.s32 	%p1, %r24, %r27;
	selp.b32 	%r2, %r22, %r26, %p1;
	setp.ge.s32 	%p2, %r36, %r2;
	@%p2 bra 	$L__BB0_16;
	setp.lt.s32 	%p3, %r21, 1;
	@%p3 bra 	$L__BB0_11;
	neg.s32 	%r3, %r21;
	cvta.to.global.u64 	%rd3, %rd8;
$L__BB0_3:
	mul.wide.s32 	%rd16, %r36, 4;
	add.s64 	%rd4, %rd2, %rd16;
	ld.global.u32 	%r37, [%rd4];
	cvt.s64.s32 	%rd17, %r37;
	add.s64 	%rd18, %rd1, %rd17;
	ld.global.u8 	%rs3, [%rd18];
	setp.eq.s16 	%p8, %rs3, 10;
	@%p8 bra 	$L__BB0_4;
	bra.uni 	$L__BB0_6;
$L__BB0_4:
	add.s32 	%r36, %r36, 1;
	setp.eq.s32 	%p15, %r36, %r2;
	@%p15 bra 	$L__BB0_16;
	bra.uni 	$L__BB0_3;
$L__BB0_5:
	add.s32 	%r14, %r37, 1;
	cvt.s64.s32 	%rd21, %r37;
	add.s64 	%rd22, %rd1, %rd21;
	ld.global.u8 	%rs10, [%rd22+1];
	setp.eq.s16 	%p14, %rs10, 10;
	mov.u32 	%r37, %r14;
	@%p14 bra 	$L__BB0_4;
$L__BB0_6:
	mov.b32 	%r40, 0;
	mov.u64 	%rd23, %rd3;
	mov.u32 	%r38, %r37;
	mov.u32 	%r39, %r3;
$L__BB0_7:
	cvt.s64.s32 	%rd19, %r38;
	add.s64 	%rd20, %rd1, %rd19;
	ld.global.u8 	%rs4, [%rd23];
	ld.global.u8 	%rs7, [%rd20];
	setp.ne.s16 	%p9, %rs4, %rs7;
	cvt.u32.u16 	%r30, %rs4;
	cvt.s32.s8 	%r31, %r30;
	add.s32 	%r32, %r31, -32;
	cvt.u32.u16 	%r33, %rs7;
	cvt.s32.s8 	%r34, %r33;
	setp.ne.s32 	%p10, %r32, %r34;
	and.pred  	%p11, %p9, %p10;
	mov.u32 	%r41, %r40;
	@%p11 bra 	$L__BB0_9;
	add.s32 	%r40, %r40, 1;
	add.s32 	%r39, %r39, 1;
	setp.eq.s32 	%p12, %r39, 0;
	add.s32 	%r38, %r38, 1;
	add.s64 	%rd23, %rd23, 1;
	mov.u32 	%r41, %r21;
	@%p12 bra 	$L__BB0_9;
	bra.uni 	$L__BB0_7;
$L__BB0_9:
	setp.ne.s32 	%p13, %r41, %r21;
	@%p13 bra 	$L__BB0_5;
	mov.b32 	%r35, -1;
	st.global.u32 	[%rd4], %r35;
	bra.uni 	$L__BB0_4;
$L__BB0_11:
	mul.wide.s32 	%rd11, %r36, 4;
	add.s64 	%rd7, %rd2, %rd11;
	ld.global.u32 	%r43, [%rd7];
	cvt.s64.s32 	%rd12, %r43;
	add.s64 	%rd13, %rd1, %rd12;
	ld.global.u8 	%rs1, [%rd13];
	setp.eq.s16 	%p4, %rs1, 10;
	@%p4 bra 	$L__BB0_15;
	bra.uni 	$L__BB0_13;
$L__BB0_12:
	add.s32 	%r18, %r43, 1;
	cvt.s64.s32 	%rd14, %r43;
	add.s64 	%rd15, %rd1, %rd14;
	ld.global.u8 	%rs2, [%rd15+1];
	setp.eq.s16 	%p6, %rs2, 10;
	mov.u32 	%r43, %r18;
	@%p6 bra 	$L__BB0_15;
$L__BB0_13:
	setp.ne.s32 	%p5, %r21, 0;
	@%p5 bra 	$L__BB0_12;
	mov.b32 	%r28, -1;
	st.global.u32 	[%rd7], %r28;
$L__BB0_15:
	add.s32 	%r36, %r36, 1;
	setp.ne.s32 	%p7, %r36, %r2;
	@%p7 bra 	$L__BB0_11;
$L__BB0_16:
	ret;

}


// ===== COMPILED SASS (sm_100) =====

	.target	sm_100

	.elftype	@"ET_EXEC"


//--------------------- .note.nv.tkinfo           --------------------------
	.section	.note.nv.tkinfo,"",@"SHT_NOTE"
	.sectionflags	@"SHF_NOTE_NV_TKINFO"
	.tkinfo
        /*0018*/ 	.word	0x00000002
        /*0030*/ 	.string	""
        /*0030*/ 	.string	"ptxas"
        /*0030*/ 	.string	"Cuda compilation tools, release 13.0, V13.0.88"
        /*0030*/ 	.string	"Build cuda_13.0.r13.0/compiler.36424714_0"
        /*0030*/ 	.string	"-arch sm_100 -m 64 "



//--------------------- .note.nv.cuinfo           --------------------------
	.section	.note.nv.cuinfo,"",@"SHT_NOTE"
	.sectionflags	@"SHF_NOTE_NV_CUINFO"
        /*0018*/ 	.short	0x0002
        /*001a*/ 	.short	0x0064
        /*001c*/ 	.short	0x0082
	.zero		2


//--------------------- .nv.info                  --------------------------
	.section	.nv.info,"",@"SHT_CUDA_INFO"
	.align	4


	//----- nvinfo : EIATTR_REGCOUNT
	.align		4
        /*0000*/ 	.byte	0x04, 0x2f
        /*0002*/ 	.short	(.L_1 - .L_0)
	.align		4
.L_0:
        /*0004*/ 	.word	index@(_Z21find_string_matchingsPcS_Piiii)
        /*0008*/ 	.word	0x00000015


	//----- nvinfo : EIATTR_FRAME_SIZE
	.align		4
.L_1:
        /*000c*/ 	.byte	0x04, 0x11
        /*000e*/ 	.short	(.L_3 - .L_2)
	.align		4
.L_2:
        /*0010*/ 	.word	index@(_Z21find_string_matchingsPcS_Piiii)
        /*0014*/ 	.word	0x00000000


	//----- nvinfo : EIATTR_MIN_STACK_SIZE
	.align		4
.L_3:
        /*0018*/ 	.byte	0x04, 0x12
        /*001a*/ 	.short	(.L_5 - .L_4)
	.align		4
.L_4:
        /*001c*/ 	.word	index@(_Z21find_string_matchingsPcS_Piiii)
        /*0020*/ 	.word	0x00000000
.L_5:


//--------------------- .nv.compat                --------------------------
	.section	.nv.compat,"",@"SHT_CUDA_COMPAT_INFO"
	.align	4
        /*0000*/ 	.byte	0x02, 0x09, 0x00, 0x00, 0x02, 0x02, 0x01, 0x00, 0x02, 0x05, 0x05, 0x00, 0x03, 0x07, 0x01, 0x01
        /*0010*/ 	.byte	0x02, 0x03, 0x00, 0x00, 0x02, 0x06, 0x01, 0x00, 0x04, 0x0b, 0x08, 0x00, 0x09, 0x00, 0x00, 0x00
        /*0020*/ 	.byte	0x00, 0x00, 0x00, 0x00


//--------------------- .nv.info._Z21find_string_matchingsPcS_Piiii --------------------------
	.section	.nv.info._Z21find_string_matchingsPcS_Piiii,"",@"SHT_CUDA_INFO"
	.sectionflags	@""
	.align	4


	//----- nvinfo : EIATTR_CUDA_API_VERSION
	.align		4
        /*0000*/ 	.byte	0x04, 0x37
        /*0002*/ 	.short	(.L_7 - .L_6)
.L_6:
        /*0004*/ 	.word	0x00000082


	//----- nvinfo : EIATTR_KPARAM_INFO
	.align		4
.L_7:
        /*0008*/ 	.byte	0x04, 0x17
        /*000a*/ 	.short	(.L_9 - .L_8)
.L_8:
        /*000c*/ 	.word	0x00000000
        /*0010*/ 	.short	0x0005
        /*0012*/ 	.short	0x0020
        /*0014*/ 	.byte	0x00, 0xf0, 0x11, 0x00


	//----- nvinfo : EIATTR_KPARAM_INFO
	.align		4
.L_9:
        /*0018*/ 	.byte	0x04, 0x17
        /*001a*/ 	.short	(.L_11 - .L_10)
.L_10:
        /*001c*/ 	.word	0x00000000
        /*0020*/ 	.short	0x0004
        /*0022*/ 	.short	0x001c
        /*0024*/ 	.byte	0x00, 0xf0, 0x11, 0x00


	//----- nvinfo : EIATTR_KPARAM_INFO
	.align		4
.L_11:
        /*0028*/ 	.byte	0x04, 0x17
        /*002a*/ 	.short	(.L_13 - .L_12)
.L_12:
        /*002c*/ 	.word	0x00000000
        /*0030*/ 	.short	0x0003
        /*0032*/ 	.short	0x0018
        /*0034*/ 	.byte	0x00, 0xf0, 0x11, 0x00


	//----- nvinfo : EIATTR_KPARAM_INFO
	.align		4
.L_13:
        /*0038*/ 	.byte	0x04, 0x17
        /*003a*/ 	.short	(.L_15 - .L_14)
.L_14:
        /*003c*/ 	.word	0x00000000
        /*0040*/ 	.short	0x0002
        /*0042*/ 	.short	0x0010
        /*0044*/ 	.byte	0x00, 0xf5, 0x21, 0x00


	//----- nvinfo : EIATTR_KPARAM_INFO
	.align		4
.L_15:
        /*0048*/ 	.byte	0x04, 0x17
        /*004a*/ 	.short	(.L_17 - .L_16)
.L_16:
        /*004c*/ 	.word	0x00000000
        /*0050*/ 	.short	0x0001
        /*0052*/ 	.short	0x0008
        /*0054*/ 	.byte	0x00, 0xf5, 0x21, 0x00


	//----- nvinfo : EIATTR_KPARAM_INFO
	.align		4
.L_17:
        /*0058*/ 	.byte	0x04, 0x17
        /*005a*/ 	.short	(.L_19 - .L_18)
.L_18:
        /*005c*/ 	.word	0x00000000
        /*0060*/ 	.short	0x0000
        /*0062*/ 	.short	0x0000
        /*0064*/ 	.byte	0x00, 0xf5, 0x21, 0x00


	//----- nvinfo : EIATTR_SPARSE_MMA_MASK
	.align		4
.L_19:
        /*0068*/ 	.byte	0x03, 0x50
        /*006a*/ 	.short	0x0000


	//----- nvinfo : EIATTR_MAXREG_COUNT
	.align		4
        /*006c*/ 	.byte	0x03, 0x1b
        /*006e*/ 	.short	0x00ff


	//----- nvinfo : EIATTR_MERCURY_ISA_VERSION
	.align		4
        /*0070*/ 	.byte	0x03, 0x5f
        /*0072*/ 	.short	0x0101


	//----- nvinfo : EIATTR_VRC_CTA_INIT_COUNT
	.align		4
        /*0074*/ 	.byte	0x02, 0x4a
	.zero		1
	.zero		1


	//----- nvinfo : EIATTR_EXIT_INSTR_OFFSETS
	.align		4
        /*0078*/ 	.byte	0x04, 0x1c
        /*007a*/ 	.short	(.L_21 - .L_20)


	//   ....[0]....
.L_20:
        /*007c*/ 	.word	0x00000200


	//   ....[1]....
        /*0080*/ 	.word	0x000005e0


	//   ....[2]....
        /*0084*/ 	.word	0x000007a0


	//----- nvinfo : EIATTR_CRS_STACK_SIZE
	.align		4
.L_21:
        /*0088*/ 	.byte	0x04, 0x1e
        /*008a*/ 	.short	(.L_23 - .L_22)
.L_22:
        /*008c*/ 	.word	0x00000000


	//----- nvinfo : EIATTR_CBANK_PARAM_SIZE
	.align		4
.L_23:
        /*0090*/ 	.byte	0x03, 0x19
        /*0092*/ 	.short	0x0024


	//----- nvinfo : EIATTR_PARAM_CBANK
	.align		4
        /*0094*/ 	.byte	0x04, 0x0a
        /*0096*/ 	.short	(.L_25 - .L_24)
	.align		4
.L_24:
        /*0098*/ 	.word	index@(.nv.constant0._Z21find_string_matchingsPcS_Piiii)
        /*009c*/ 	.short	0x0380
        /*009e*/ 	.short	0x0024


	//----- nvinfo : EIATTR_SW_WAR
	.align		4
.L_25:
        /*00a0*/ 	.byte	0x04, 0x36
        /*00a2*/ 	.short	(.L_27 - .L_26)
.L_26:
        /*00a4*/ 	.word	0x00000008
.L_27:


//--------------------- .nv.callgraph             --------------------------
	.section	.nv.callgraph,"",@"SHT_CUDA_CALLGRAPH"
	.align	4
	.sectionentsize	8
	.align		4
        /*0000*/ 	.word	0x00000000
	.align		4
        /*0004*/ 	.word	0xffffffff
	.align		4
        /*0008*/ 	.word	0x00000000
	.align		4
        /*000c*/ 	.word	0xfffffffe
	.align		4
        /*0010*/ 	.word	0x00000000
	.align		4
        /*0014*/ 	.word	0xfffffffd
	.align		4
        /*0018*/ 	.word	0x00000000
	.align		4
        /*001c*/ 	.word	0xfffffffc


//--------------------- .text._Z21find_string_matchingsPcS_Piiii --------------------------
	.section	.text._Z21find_string_matchingsPcS_Piiii,"ax",@progbits
	.align	128
        .global         _Z21find_string_matchingsPcS_Piiii
        .type           _Z21find_string_matchingsPcS_Piiii,@function
        .size           _Z21find_string_matchingsPcS_Piiii,(.L_x_14 - _Z21find_string_matchingsPcS_Piiii)
        .other          _Z21find_string_matchingsPcS_Piiii,@"STO_CUDA_ENTRY STV_DEFAULT"
_Z21find_string_matchingsPcS_Piiii:
.text._Z21find_string_matchingsPcS_Piiii:
[----:B------:R-:W-:Y:S08]  /*0000*/  LDC R1, c[0x0][0x37c] ;  /* 0x0000df00ff017b82 */ /* 0x000ff00000000800 */
[----:B------:R-:W0:Y:S08]  /*0010*/  LDC R7, c[0x0][0x3a0] ;  /* 0x0000e800ff077b82 */ /* 0x000e300000000800 */
[----:B------:R-:W1:Y:S01]  /*0020*/  LDC R0, c[0x0][0x39c] ;  /* 0x0000e700ff007b82 */ /* 0x000e620000000800 */
[----:B0-----:R-:W-:-:S04]  /*0030*/  IABS R5, R7 ;  /* 0x0000000700057213 */ /* 0x001fc80000000000 */
[----:B------:R-:W0:Y:S08]  /*0040*/  I2F.RP R4, R5 ;  /* 0x0000000500047306 */ /* 0x000e300000209400 */
[----:B0-----:R-:W0:Y:S02]  /*0050*/  MUFU.RCP R4, R4 ;  /* 0x0000000400047308 */ /* 0x001e240000001000 */
[----:B0-----:R-:W-:-:S06]  /*0060*/  VIADD R2, R4, 0xffffffe ;  /* 0x0ffffffe04027836 */ /* 0x001fcc0000000000 */
[----:B------:R0:W2:Y:S02]  /*0070*/  F2I.FTZ.U32.TRUNC.NTZ R3, R2 ;  /* 0x0000000200037305 */ /* 0x0000a4000021f000 */
[----:B0-----:R-:W-:Y:S02]  /*0080*/  IMAD.MOV.U32 R2, RZ, RZ, RZ ;  /* 0x000000ffff027224 */ /* 0x001fe400078e00ff */
[----:B--2---:R-:W-:-:S04]  /*0090*/  IMAD.MOV R6, RZ, RZ, -R3 ;  /* 0x000000ffff067224 */ /* 0x004fc800078e0a03 */
[----:B------:R-:W-:Y:S01]  /*00a0*/  IMAD R9, R6, R5, RZ ;  /* 0x0000000506097224 */ /* 0x000fe200078e02ff */
[----:B-1----:R-:W-:-:S03]  /*00b0*/  IABS R6, R0 ;  /* 0x0000000000067213 */ /* 0x002fc60000000000 */
[----:B------:R-:W-:-:S06]  /*00c0*/  IMAD.HI.U32 R3, R3, R9, R2 ;  /* 0x0000000903037227 */ /* 0x000fcc00078e0002 */
[----:B------:R-:W-:-:S04]  /*00d0*/  IMAD.HI.U32 R3, R3, R6, RZ ;  /* 0x0000000603037227 */ /* 0x000fc800078e00ff */
[----:B------:R-:W-:-:S04]  /*00e0*/  IMAD.MOV R4, RZ, RZ, -R3 ;  /* 0x000000ffff047224 */ /* 0x000fc800078e0a03 */
[C---:B------:R-:W-:Y:S02]  /*00f0*/  IMAD R2, R5.reuse, R4, R6 ;  /* 0x0000000405027224 */ /* 0x040fe400078e0206 */
[----:B------:R-:W0:Y:S03]  /*0100*/  S2R R4, SR_TID.X ;  /* 0x0000000000047919 */ /* 0x000e260000002100 */
[----:B------:R-:W-:-:S13]  /*0110*/  ISETP.GT.U32.AND P2, PT, R5, R2, PT ;  /* 0x000000020500720c */ /* 0x000fda0003f44070 */
[----:B------:R-:W-:Y:S02]  /*0120*/  @!P2 IMAD.IADD R2, R2, 0x1, -R5 ;  /* 0x000000010202a824 */ /* 0x000fe400078e0a05 */
[----:B------:R-:W-:Y:S01]  /*0130*/  @!P2 VIADD R3, R3, 0x1 ;  /* 0x000000010303a836 */ /* 0x000fe20000000000 */
[----:B------:R-:W-:Y:S02]  /*0140*/  ISETP.NE.AND P2, PT, R7, RZ, PT ;  /* 0x000000ff0700720c */ /* 0x000fe40003f45270 */
[----:B------:R-:W-:Y:S02]  /*0150*/  ISETP.GE.U32.AND P0, PT, R2, R5, PT ;  /* 0x000000050200720c */ /* 0x000fe40003f06070 */
[----:B------:R-:W-:-:S04]  /*0160*/  LOP3.LUT R2, R0, R7, RZ, 0x3c, !PT ;  /* 0x0000000700027212 */ /* 0x000fc800078e3cff */
[----:B------:R-:W-:Y:S01]  /*0170*/  ISETP.GE.AND P1, PT, R2, RZ, PT ;  /* 0x000000ff0200720c */ /* 0x000fe20003f26270 */
[----:B------:R-:W-:-:S06]  /*0180*/  VIADD R2, R7, 0xffffffff ;  /* 0xffffffff07027836 */ /* 0x000fcc0000000000 */
[----:B------:R-:W-:Y:S01]  /*0190*/  @P0 VIADD R3, R3, 0x1 ;  /* 0x0000000103030836 */ /* 0x000fe20000000000 */
[----:B0-----:R-:W-:-:S05]  /*01a0*/  ISETP.NE.AND P0, PT, R4, R2, PT ;  /* 0x000000020400720c */ /* 0x001fca0003f05270 */
[----:B------:R-:W-:Y:S01]  /*01b0*/  @!P1 IMAD.MOV R3, RZ, RZ, -R3 ;  /* 0x000000ffff039224 */ /* 0x000fe200078e0a03 */
[----:B------:R-:W-:-:S05]  /*01c0*/  @!P2 LOP3.LUT R3, RZ, R7, RZ, 0x33, !PT ;  /* 0x00000007ff03a212 */ /* 0x000fca00078e33ff */
[----:B------:R-:W-:-:S04]  /*01d0*/  IMAD R2, R3, R4, RZ ;  /* 0x0000000403027224 */ /* 0x000fc800078e02ff */
[----:B------:R-:W-:-:S05]  /*01e0*/  @P0 IMAD.IADD R0, R3, 0x1, R2 ;  /* 0x0000000103000824 */ /* 0x000fca00078e0202 */
[----:B------:R-:W-:-:S13]  /*01f0*/  ISETP.GE.AND P0, PT, R2, R0, PT ;  /* 0x000000000200720c */ /* 0x000fda0003f06270 */
[----:B------:R-:W-:Y:S05]  /*0200*/  @P0 EXIT ;  /* 0x000000000000094d */ /* 0x000fea0003800000 */
[----:B------:R-:W0:Y:S01]  /*0210*/  LDCU UR4, c[0x0][0x398] ;  /* 0x00007300ff0477ac */ /* 0x000e220008000800 */
[----:B------:R-:W-:Y:S01]  /*0220*/  IMAD.MOV.U32 R3, RZ, RZ, R2 ;  /* 0x000000ffff037224 */ /* 0x000fe200078e0002 */
[----:B------:R-:W1:Y:S01]  /*0230*/  LDCU.64 UR6, c[0x0][0x358] ;  /* 0x00006b00ff0677ac */ /* 0x000e620008000a00 */
[----:B------:R-:W2:Y:S01]  /*0240*/  LDCU.64 UR8, c[0x0][0x380] ;  /* 0x00007000ff0877ac */ /* 0x000ea20008000a00 */
[----:B0-----:R-:W-:-:S09]  /*0250*/  UISETP.GE.AND UP0, UPT, UR4, 0x1, UPT ;  /* 0x000000010400788c */ /* 0x001fd2000bf06270 */
[----:B-12---:R-:W-:Y:S05]  /*0260*/  BRA.U !UP0, `(.L_x_0) ;  /* 0x0000000108e47547 */ /* 0x006fea000b800000 */
[----:B------:R-:W-:-:S12]  /*0270*/  UIADD3 UR4, UPT, UPT, -UR4, URZ, URZ ;  /* 0x000000ff04047290 */ /* 0x000fd8000fffe1ff */
.L_x_8:
[----:B01----:R-:W0:Y:S01]  /*0280*/  LDC.64 R4, c[0x0][0x390] ;  /* 0x0000e400ff047b82 */ /* 0x003e220000000a00 */
[----:B------:R-:W1:Y:S01]  /*0290*/  LDCU.64 UR8, c[0x0][0x380] ;  /* 0x00007000ff0877ac */ /* 0x000e620008000a00 */
[----:B0-----:R-:W-:-:S05]  /*02a0*/  IMAD.WIDE R4, R3, 0x4, R4 ;  /* 0x0000000403047825 */ /* 0x001fca00078e0204 */
[----:B------:R-:W1:Y:S02]  /*02b0*/  LDG.E R2, desc[UR6][R4.64] ;  /* 0x0000000604027981 */ /* 0x000e64000c1e1900 */
[----:B-1----:R-:W-:-:S04]  /*02c0*/  IADD3 R6, P0, PT, R2, UR8, RZ ;  /* 0x0000000802067c10 */ /* 0x002fc8000ff1e0ff */
[----:B------:R-:W-:-:S05]  /*02d0*/  LEA.HI.X.SX32 R7, R2, UR9, 0x1, P0 ;  /* 0x0000000902077c11 */ /* 0x000fca00080f0eff */
[----:B------:R-:W2:Y:S01]  /*02e0*/  LDG.E.U8 R6, desc[UR6][R6.64] ;  /* 0x0000000606067981 */ /* 0x000ea2000c1e1100 */
[----:B------:R-:W-:Y:S01]  /*02f0*/  BSSY.RECONVERGENT B0, `(.L_x_1) ;  /* 0x000002c000007945 */ /* 0x000fe20003800200 */
[----:B--2---:R-:W-:-:S13]  /*0300*/  ISETP.NE.AND P0, PT, R6, 0xa, PT ;  /* 0x0000000a0600780c */ /* 0x004fda0003f05270 */
[----:B------:R-:W-:Y:S05]  /*0310*/  @!P0 BRA `(.L_x_2) ;  /* 0x0000000000a48947 */ /* 0x000fea0003800000 */
.L_x_7:
[----:B0-----:R-:W0:Y:S01]  /*0320*/  LDC R17, c[0x0][0x398] ;  /* 0x0000e600ff117b82 */ /* 0x001e220000000800 */
[----:B------:R-:W1:Y:S01]  /*0330*/  LDCU.64 UR8, c[0x0][0x388] ;  /* 0x00007100ff0877ac */ /* 0x000e620008000a00 */
[----:B------:R-:W-:Y:S01]  /*0340*/  BSSY.RECONVERGENT B1, `(.L_x_3) ;  /* 0x000001a000017945 */ /* 0x000fe20003800200 */
[----:B------:R-:W-:Y:S01]  /*0350*/  IMAD.MOV.U32 R12, RZ, RZ, RZ ;  /* 0x000000ffff0c7224 */ /* 0x000fe200078e00ff */
[----:B------:R-:W-:Y:S01]  /*0360*/  MOV R13, R2 ;  /* 0x00000002000d7202 */ /* 0x000fe20000000f00 */
[----:B------:R-:W-:-:S03]  /*0370*/  IMAD.U32 R18, RZ, RZ, UR4 ;  /* 0x00000004ff127e24 */ /* 0x000fc6000f8e00ff */
[----:B------:R-:W2:Y:S01]  /*0380*/  LDC.64 R6, c[0x0][0x380] ;  /* 0x0000e000ff067b82 */ /* 0x000ea20000000a00 */
[----:B-1----:R-:W-:Y:S02]  /*0390*/  IMAD.U32 R16, RZ, RZ, UR8 ;  /* 0x00000008ff107e24 */ /* 0x002fe4000f8e00ff */
[----:B------:R-:W-:-:S07]  /*03a0*/  IMAD.U32 R9, RZ, RZ, UR9 ;  /* 0x00000009ff097e24 */ /* 0x000fce000f8e00ff */
.L_x_5:
[----:B------:R-:W-:Y:S01]  /*03b0*/  IMAD.MOV.U32 R8, RZ, RZ, R16 ;  /* 0x000000ffff087224 */ /* 0x000fe200078e0010 */
[----:B--2---:R-:W-:-:S04]  /*03c0*/  IADD3 R10, P0, PT, R13, R6, RZ ;  /* 0x000000060d0a7210 */ /* 0x004fc80007f1e0ff */
[----:B------:R-:W-:Y:S01]  /*03d0*/  LEA.HI.X.SX32 R11, R13, R7, 0x1, P0 ;  /* 0x000000070d0b7211 */ /* 0x000fe200000f0eff */
[----:B------:R-:W2:Y:S05]  /*03e0*/  LDG.E.U8 R8, desc[UR6][R8.64] ;  /* 0x0000000608087981 */ /* 0x000eaa000c1e1100 */
[----:B------:R-:W3:Y:S01]  /*03f0*/  LDG.E.U8 R11, desc[UR6][R10.64] ;  /* 0x000000060a0b7981 */ /* 0x000ee2000c1e1100 */
[----:B--2---:R-:W-:-:S05]  /*0400*/  PRMT R14, R8, 0x8880, RZ ;  /* 0x00008880080e7816 */ /* 0x004fca00000000ff */
[----:B------:R-:W-:Y:S01]  /*0410*/  VIADD R14, R14, 0xffffffe0 ;  /* 0xffffffe00e0e7836 */ /* 0x000fe20000000000 */
[----:B---3--:R-:W-:Y:S02]  /*0420*/  PRMT R15, R11, 0x8880, RZ ;  /* 0x000088800b0f7816 */ /* 0x008fe400000000ff */
[----:B------:R-:W-:Y:S02]  /*0430*/  ISETP.NE.AND P1, PT, R8, R11, PT ;  /* 0x0000000b0800720c */ /* 0x000fe40003f25270 */
[----:B------:R-:W-:-:S13]  /*0440*/  ISETP.NE.AND P0, PT, R14, R15, PT ;  /* 0x0000000f0e00720c */ /* 0x000fda0003f05270 */
[----:B------:R-:W-:Y:S05]  /*0450*/  @P0 BRA P1, `(.L_x_4) ;  /* 0x0000000000200947 */ /* 0x000fea0000800000 */
[----:B------:R-:W-:Y:S01]  /*0460*/  VIADD R18, R18, 0x1 ;  /* 0x0000000112127836 */ /* 0x000fe20000000000 */
[----:B------:R-:W-:Y:S01]  /*0470*/  IADD3 R16, P1, PT, R16, 0x1, RZ ;  /* 0x0000000110107810 */ /* 0x000fe20007f3e0ff */
[----:B------:R-:W-:Y:S02]  /*0480*/  VIADD R12, R12, 0x1 ;  /* 0x000000010c0c7836 */ /* 0x000fe40000000000 */
[----:B------:R-:W-:Y:S01]  /*0490*/  VIADD R13, R13, 0x1 ;  /* 0x000000010d0d7836 */ /* 0x000fe20000000000 */
[----:B------:R-:W-:Y:S01]  /*04a0*/  ISETP.NE.AND P0, PT, R18, RZ, PT ;  /* 0x000000ff1200720c */ /* 0x000fe20003f05270 */
[----:B------:R-:W-:-:S12]  /*04b0*/  IMAD.X R9, RZ, RZ, R9, P1 ;  /* 0x000000ffff097224 */ /* 0x000fd800008e0609 */
[----:B------:R-:W-:Y:S05]  /*04c0*/  @P0 BRA `(.L_x_5) ;  /* 0xfffffffc00b80947 */ /* 0x000fea000383ffff */
[----:B0-----:R-:W-:-:S07]  /*04d0*/  MOV R12, R17 ;  /* 0x00000011000c7202 */ /* 0x001fce0000000f00 */
.L_x_4:
[----:B------:R-:W-:Y:S05]  /*04e0*/  BSYNC.RECONVERGENT B1 ;  /* 0x0000000000017941 */ /* 0x000fea0003800200 */
.L_x_3:
[----:B------:R-:W1:Y:S02]  /*04f0*/  LDCU UR5, c[0x0][0x398] ;  /* 0x00007300ff0577ac */ /* 0x000e640008000800 */
[----:B-1----:R-:W-:-:S13]  /*0500*/  ISETP.NE.AND P0, PT, R12, UR5, PT ;  /* 0x000000050c007c0c */ /* 0x002fda000bf05270 */
[----:B------:R-:W-:Y:S05]  /*0510*/  @!P0 BRA `(.L_x_6) ;  /* 0x00000000001c8947 */ /* 0x000fea0003800000 */
[----:B------:R-:W-:-:S04]  /*0520*/  IADD3 R6, P0, PT, R2, R6, RZ ;  /* 0x0000000602067210 */ /* 0x000fc80007f1e0ff */
[----:B------:R-:W-:-:S05]  /*0530*/  LEA.HI.X.SX32 R7, R2, R7, 0x1, P0 ;  /* 0x0000000702077211 */ /* 0x000fca00000f0eff */
[----:B------:R-:W2:Y:S02]  /*0540*/  LDG.E.U8 R6, desc[UR6][R6.64+0x1] ;  /* 0x0000010606067981 */ /* 0x000ea4000c1e1100 */
[----:B--2---:R-:W-:-:S13]  /*0550*/  ISETP.NE.AND P0, PT, R6, 0xa, PT ;  /* 0x0000000a0600780c */ /* 0x004fda0003f05270 */
[----:B------:R-:W-:Y:S05]  /*0560*/  @!P0 BRA `(.L_x_2) ;  /* 0x0000000000108947 */ /* 0x000fea0003800000 */
[----:B------:R-:W-:Y:S01]  /*0570*/  VIADD R2, R2, 0x1 ;  /* 0x0000000102027836 */ /* 0x000fe20000000000 */
[----:B------:R-:W-:Y:S06]  /*0580*/  BRA `(.L_x_7) ;  /* 0xfffffffc00647947 */ /* 0x000fec000383ffff */
.L_x_6:
[----:B------:R-:W-:-:S05]  /*0590*/  IMAD.MOV.U32 R7, RZ, RZ, -0x1 ;  /* 0xffffffffff077424 */ /* 0x000fca00078e00ff */
[----:B------:R1:W-:Y:S02]  /*05a0*/  STG.E desc[UR6][R4.64], R7 ;  /* 0x0000000704007986 */ /* 0x0003e4000c101906 */
.L_x_2:
[----:B------:R-:W-:Y:S05]  /*05b0*/  BSYNC.RECONVERGENT B0 ;  /* 0x0000000000007941 */ /* 0x000fea0003800200 */
.L_x_1:
[----:B------:R-:W-:-:S05]  /*05c0*/  VIADD R3, R3, 0x1 ;  /* 0x0000000103037836 */ /* 0x000fca0000000000 */
[----:B------:R-:W-:-:S13]  /*05d0*/  ISETP.NE.AND P0, PT, R3, R0, PT ;  /* 0x000000000300720c */ /* 0x000fda0003f05270 */
[----:B------:R-:W-:Y:S05]  /*05e0*/  @!P0 EXIT ;  /* 0x000000000000894d */ /* 0x000fea0003800000 */
[----:B------:R-:W-:Y:S05]  /*05f0*/  BRA `(.L_x_8) ;  /* 0xfffffffc00207947 */ /* 0x000fea000383ffff */
.L_x_0:
[----:B0-----:R-:W0:Y:S01]  /*0600*/  LDC.64 R6, c[0x0][0x390] ;  /* 0x0000e400ff067b82 */ /* 0x001e220000000a00 */
[----:B------:R-:W1:Y:S01]  /*0610*/  LDCU.64 UR4, c[0x0][0x380] ;  /* 0x00007000ff0477ac */ /* 0x000e620008000a00 */
[----:B0-----:R-:W-:-:S05]  /*0620*/  IMAD.WIDE R6, R3, 0x4, R6 ;  /* 0x0000000403067825 */ /* 0x001fca00078e0206 */
[----:B------:R-:W1:Y:S02]  /*0630*/  LDG.E R2, desc[UR6][R6.64] ;  /* 0x0000000606027981 */ /* 0x000e64000c1e1900 */
[----:B-1----:R-:W-:-:S04]  /*0640*/  IADD3 R4, P0, PT, R2, UR4, RZ ;  /* 0x0000000402047c10 */ /* 0x002fc8000ff1e0ff */
[----:B------:R-:W-:-:S05]  /*0650*/  LEA.HI.X.SX32 R5, R2, UR5, 0x1, P0 ;  /* 0x0000000502057c11 */ /* 0x000fca00080f0eff */
[----:B------:R-:W2:Y:S01]  /*0660*/  LDG.E.U8 R4, desc[UR6][R4.64] ;  /* 0x0000000604047981 */ /* 0x000ea2000c1e1100 */
[----:B------:R-:W-:Y:S01]  /*0670*/  VIADD R3, R3, 0x1 ;  /* 0x0000000103037836 */ /* 0x000fe20000000000 */
[----:B------:R-:W-:Y:S04]  /*0680*/  BSSY.RECONVERGENT B0, `(.L_x_9) ;  /* 0x0000010000007945 */ /* 0x000fe80003800200 */
[----:B------:R-:W-:Y:S02]  /*0690*/  ISETP.NE.AND P0, PT, R3, R0, PT ;  /* 0x000000000300720c */ /* 0x000fe40003f05270 */
[----:B--2---:R-:W-:-:S13]  /*06a0*/  ISETP.NE.AND P1, PT, R4, 0xa, PT ;  /* 0x0000000a0400780c */ /* 0x004fda0003f25270 */
[----:B------:R-:W-:Y:S05]  /*06b0*/  @!P1 BRA `(.L_x_10) ;  /* 0x0000000000309947 */ /* 0x000fea0003800000 */
[----:B------:R-:W0:Y:S02]  /*06c0*/  LDCU UR4, c[0x0][0x398] ;  /* 0x00007300ff0477ac */ /* 0x000e240008000800 */
[----:B0-----:R-:W-:-:S13]  /*06d0*/  ISETP.NE.AND P1, PT, RZ, UR4, PT ;  /* 0x00000004ff007c0c */ /* 0x001fda000bf25270 */
[----:B------:R-:W-:Y:S05]  /*06e0*/  @!P1 BRA `(.L_x_11) ;  /* 0x00000000001c9947 */ /* 0x000fea0003800000 */
.L_x_12:
[----:B------:R-:W-:-:S04]  /*06f0*/  IADD3 R4, P2, PT, R2, UR8, RZ ;  /* 0x0000000802047c10 */ /* 0x000fc8000ff5e0ff */
[----:B------:R-:W-:-:S05]  /*0700*/  LEA.HI.X.SX32 R5, R2, UR9, 0x1, P2 ;  /* 0x0000000902057c11 */ /* 0x000fca00090f0eff */
[----:B------:R-:W2:Y:S02]  /*0710*/  LDG.E.U8 R4, desc[UR6][R4.64+0x1] ;  /* 0x0000010604047981 */ /* 0x000ea4000c1e1100 */
[----:B--2---:R-:W-:-:S13]  /*0720*/  ISETP.NE.AND P2, PT, R4, 0xa, PT ;  /* 0x0000000a0400780c */ /* 0x004fda0003f45270 */
[----:B------:R-:W-:Y:S05]  /*0730*/  @!P2 BRA `(.L_x_10) ;  /* 0x000000000010a947 */ /* 0x000fea0003800000 */
[----:B------:R-:W-:Y:S01]  /*0740*/  VIADD R2, R2, 0x1 ;  /* 0x0000000102027836 */ /* 0x000fe20000000000 */
[----:B------:R-:W-:Y:S06]  /*0750*/  @P1 BRA `(.L_x_12) ;  /* 0xfffffffc00e41947 */ /* 0x000fec000383ffff */
.L_x_11:
[----:B------:R-:W-:-:S05]  /*0760*/  IMAD.MOV.U32 R5, RZ, RZ, -0x1 ;  /* 0xffffffffff057424 */ /* 0x000fca00078e00ff */
[----:B------:R0:W-:Y:S02]  /*0770*/  STG.E desc[UR6][R6.64], R5 ;  /* 0x0000000506007986 */ /* 0x0001e4000c101906 */
.L_x_10:
[----:B------:R-:W-:Y:S05]  /*0780*/  BSYNC.RECONVERGENT B0 ;  /* 0x0000000000007941 */ /* 0x000fea0003800200 */
.L_x_9:
[----:B------:R-:W-:Y:S05]  /*0790*/  @P0 BRA `(.L_x_0) ;  /* 0xfffffffc00980947 */ /* 0x000fea000383ffff */
[----:B------:R-:W-:Y:S05]  /*07a0*/  EXIT ;  /* 0x000000000000794d */ /* 0x000fea0003800000 */
.L_x_13:
[----:B------:R-:W-:-:S00]  /*07b0*/  BRA `(.L_x_13) ;  /* 0xfffffffc00fc7947 */ /* 0x000fc0000383ffff */
[----:B------:R-:W-:-:S00]  /*07c0*/  NOP ;  /* 0x0000000000007918 */ /* 0x000fc00000000000 */
        /* <DEDUP_REMOVED lines=11> */
.L_x_14:


//--------------------- .nv.shared.reserved.0     --------------------------
	.section	.nv.shared.reserved.0,"aw",@nobits
	.weak		__nv_reservedSMEM_offset_0_alias
	.size		__nv_reservedSMEM_offset_0_alias, 0, 64
	.other		__nv_reservedSMEM_offset_0_alias,@"STO_CUDA_RESERVED_SHARED STV_DEFAULT"
__nv_reservedSMEM_offset_0_alias:
	.zero		0
	.zero		64


//--------------------- .nv.constant0._Z21find_string_matchingsPcS_Piiii --------------------------
	.section	.nv.constant0._Z21find_string_matchingsPcS_Piiii,"a",@progbits
	.sectionflags	@""
	.align	4
.nv.constant0._Z21find_string_matchingsPcS_Piiii:
	.zero		932


//--------------------- SYMBOLS --------------------------

	.type		.nv.reservedSmem.offset0,@object
	.size		.nv.reservedSmem.offset0,0x4
